//
// Generated by NVIDIA NVVM Compiler
//
// Compiler Build ID: CL-36424714
// Cuda compilation tools, release 13.0, V13.0.88
// Based on NVVM 20.0.0
//

.version 9.0
.target sm_100
.address_size 64


.func  (.param .b32 func_retval0) _ZN34_INTERNAL_d27394f8_4_k_cu_fcfda4a413dev_fibonacciEj(
	.param .b32 _ZN34_INTERNAL_d27394f8_4_k_cu_fcfda4a413dev_fibonacciEj_param_0
)
{
	.reg .pred 	%p<2>;
	.reg .b32 	%r<13>;

	ld.param.u32 	%r12, [_ZN34_INTERNAL_d27394f8_4_k_cu_fcfda4a413dev_fibonacciEj_param_0];
	mov.b32 	%r11, 0;
$L__BB0_1:
	setp.lt.u32 	%p1, %r12, 2;
	@%p1 bra 	$L__BB0_3;
	add.s32 	%r7, %r12, -1;
	{ // callseq 0, 0
	.param .b32 param0;
	st.param.b32 	[param0], %r7;
	.param .b32 retval0;
	call.uni (retval0), 
	_ZN34_INTERNAL_d27394f8_4_k_cu_fcfda4a413dev_fibonacciEj, 
	(
	param0
	);
	ld.param.b32 	%r8, [retval0];
	} // callseq 0
	add.s32 	%r11, %r8, %r11;
	add.s32 	%r12, %r12, -2;
	bra.uni 	$L__BB0_1;
$L__BB0_3:
	add.s32 	%r10, %r12, %r11;
	st.param.b32 	[func_retval0], %r10;
	ret;

}
	// .globl	_Z9fibonacciPjm
.visible .entry _Z9fibonacciPjm(
	.param .u64 .ptr .align 1 _Z9fibonacciPjm_param_0,
	.param .u64 _Z9fibonacciPjm_param_1
)
{
	.reg .pred 	%p<2>;
	.reg .b32 	%r<5>;
	.reg .b64 	%rd<7>;

	ld.param.u64 	%rd2, [_Z9fibonacciPjm_param_0];
	ld.param.u64 	%rd3, [_Z9fibonacciPjm_param_1];
	mov.u32 	%r1, %ctaid.x;
	cvt.u64.u32 	%rd1, %r1;
	setp.le.u64 	%p1, %rd3, %rd1;
	@%p1 bra 	$L__BB1_2;
	cvt.u32.u64 	%r2, %rd1;
	cvta.to.global.u64 	%rd4, %rd2;
	{ // callseq 1, 0
	.param .b32 param0;
	st.param.b32 	[param0], %r2;
	.param .b32 retval0;
	call.uni (retval0), 
	_ZN34_INTERNAL_d27394f8_4_k_cu_fcfda4a413dev_fibonacciEj, 
	(
	param0
	);
	ld.param.b32 	%r3, [retval0];
	} // callseq 1
	shl.b64 	%rd5, %rd1, 2;
	add.s64 	%rd6, %rd4, %rd5;
	st.global.u32 	[%rd6], %r3;
$L__BB1_2:
	ret;

}


// ===== COMPILED SASS (sm_100) =====

	.target	sm_100

	.elftype	@"ET_EXEC"


//--------------------- .note.nv.tkinfo           --------------------------
	.section	.note.nv.tkinfo,"",@"SHT_NOTE"
	.sectionflags	@"SHF_NOTE_NV_TKINFO"
	.tkinfo
        /*0018*/ 	.word	0x00000002
        /*0030*/ 	.string	""
        /*0030*/ 	.string	"ptxas"
        /*0030*/ 	.string	"Cuda compilation tools, release 13.0, V13.0.88"
        /*0030*/ 	.string	"Build cuda_13.0.r13.0/compiler.36424714_0"
        /*0030*/ 	.string	"-arch sm_100 -m 64 "



//--------------------- .note.nv.cuinfo           --------------------------
	.section	.note.nv.cuinfo,"",@"SHT_NOTE"
	.sectionflags	@"SHF_NOTE_NV_CUINFO"
        /*0018*/ 	.short	0x0002
        /*001a*/ 	.short	0x0064
        /*001c*/ 	.short	0x0082
	.zero		2


//--------------------- .nv.info                  --------------------------
	.section	.nv.info,"",@"SHT_CUDA_INFO"
	.align	4


	//----- nvinfo : EIATTR_REGCOUNT
	.align		4
        /*0000*/ 	.byte	0x04, 0x2f
        /*0002*/ 	.short	(.L_1 - .L_0)
	.align		4
.L_0:
        /*0004*/ 	.word	index@(_Z9fibonacciPjm)
        /*0008*/ 	.word	0x00000018


	//----- nvinfo : EIATTR_FRAME_SIZE
	.align		4
.L_1:
        /*000c*/ 	.byte	0x04, 0x11
        /*000e*/ 	.short	(.L_3 - .L_2)
	.align		4
.L_2:
        /*0010*/ 	.word	index@($_Z9fibonacciPjm$_ZN34_INTERNAL_d27394f8_4_k_cu_fcfda4a413dev_fibonacciEj)
        /*0014*/ 	.word	0x00000000


	//----- nvinfo : EIATTR_FRAME_SIZE
	.align		4
.L_3:
        /*0018*/ 	.byte	0x04, 0x11
        /*001a*/ 	.short	(.L_5 - .L_4)
	.align		4
.L_4:
        /*001c*/ 	.word	index@(_Z9fibonacciPjm)
        /*0020*/ 	.word	0x00000000


	//----- nvinfo : EIATTR_MIN_STACK_SIZE
	.align		4
.L_5:
        /*0024*/ 	.byte	0x04, 0x12
        /*0026*/ 	.short	(.L_7 - .L_6)
	.align		4
.L_6:
        /*0028*/ 	.word	index@(_Z9fibonacciPjm)
        /*002c*/ 	.word	0x00000000
.L_7:


//--------------------- .nv.compat                --------------------------
	.section	.nv.compat,"",@"SHT_CUDA_COMPAT_INFO"
	.align	4
        /*0000*/ 	.byte	0x02, 0x09, 0x00, 0x00, 0x02, 0x02, 0x01, 0x00, 0x02, 0x05, 0x05, 0x00, 0x03, 0x07, 0x01, 0x01
        /*0010*/ 	.byte	0x02, 0x03, 0x00, 0x00, 0x02, 0x06, 0x01, 0x00, 0x04, 0x0b, 0x08, 0x00, 0x09, 0x00, 0x00, 0x00
        /*0020*/ 	.byte	0x00, 0x00, 0x00, 0x00


//--------------------- .nv.info._Z9fibonacciPjm  --------------------------
	.section	.nv.info._Z9fibonacciPjm,"",@"SHT_CUDA_INFO"
	.sectionflags	@""
	.align	4


	//----- nvinfo : EIATTR_CUDA_API_VERSION
	.align		4
        /*0000*/ 	.byte	0x04, 0x37
        /*0002*/ 	.short	(.L_9 - .L_8)
.L_8:
        /*0004*/ 	.word	0x00000082


	//----- nvinfo : EIATTR_KPARAM_INFO
	.align		4
.L_9:
        /*0008*/ 	.byte	0x04, 0x17
        /*000a*/ 	.short	(.L_11 - .L_10)
.L_10:
        /*000c*/ 	.word	0x00000000
        /*0010*/ 	.short	0x0001
        /*0012*/ 	.short	0x0008
        /*0014*/ 	.byte	0x00, 0xf0, 0x21, 0x00


	//----- nvinfo : EIATTR_KPARAM_INFO
	.align		4
.L_11:
        /*0018*/ 	.byte	0x04, 0x17
        /*001a*/ 	.short	(.L_13 - .L_12)
.L_12:
        /*001c*/ 	.word	0x00000000
        /*0020*/ 	.short	0x0000
        /*0022*/ 	.short	0x0000
        /*0024*/ 	.byte	0x00, 0xf5, 0x21, 0x00


	//----- nvinfo : EIATTR_SPARSE_MMA_MASK
	.align		4
.L_13:
        /*0028*/ 	.byte	0x03, 0x50
        /*002a*/ 	.short	0x0000


	//----- nvinfo : EIATTR_MAXREG_COUNT
	.align		4
        /*002c*/ 	.byte	0x03, 0x1b
        /*002e*/ 	.short	0x00ff


	//----- nvinfo : EIATTR_MERCURY_ISA_VERSION
	.align		4
        /*0030*/ 	.byte	0x03, 0x5f
        /*0032*/ 	.short	0x0101


	//----- nvinfo : EIATTR_VRC_CTA_INIT_COUNT
	.align		4
        /*0034*/ 	.byte	0x02, 0x4a
	.zero		1
	.zero		1


	//----- nvinfo : EIATTR_EXIT_INSTR_OFFSETS
	.align		4
        /*0038*/ 	.byte	0x04, 0x1c
        /*003a*/ 	.short	(.L_15 - .L_14)


	//   ....[0]....
.L_14:
        /*003c*/ 	.word	0x00000050


	//   ....[1]....
        /*0040*/ 	.word	0x00000110


	//----- nvinfo : EIATTR_CRS_STACK_SIZE
	.align		4
.L_15:
        /*0044*/ 	.byte	0x04, 0x1e
        /*0046*/ 	.short	(.L_17 - .L_16)
.L_16:
        /*0048*/ 	.word	0x00000000


	//----- nvinfo : EIATTR_CBANK_PARAM_SIZE
	.align		4
.L_17:
        /*004c*/ 	.byte	0x03, 0x19
        /*004e*/ 	.short	0x0010


	//----- nvinfo : EIATTR_PARAM_CBANK
	.align		4
        /*0050*/ 	.byte	0x04, 0x0a
        /*0052*/ 	.short	(.L_19 - .L_18)
	.align		4
.L_18:
        /*0054*/ 	.word	index@(.nv.constant0._Z9fibonacciPjm)
        /*0058*/ 	.short	0x0380
        /*005a*/ 	.short	0x0010


	//----- nvinfo : EIATTR_SW_WAR
	.align		4
.L_19:
        /*005c*/ 	.byte	0x04, 0x36
        /*005e*/ 	.short	(.L_21 - .L_20)
.L_20:
        /*0060*/ 	.word	0x00000008
.L_21:


//--------------------- .nv.callgraph             --------------------------
	.section	.nv.callgraph,"",@"SHT_CUDA_CALLGRAPH"
	.align	4
	.sectionentsize	8
	.align		4
        /*0000*/ 	.word	0x00000000
	.align		4
        /*0004*/ 	.word	0xffffffff
	.align		4
        /*0008*/ 	.word	0x00000000
	.align		4
        /*000c*/ 	.word	0xfffffffe
	.align		4
        /*0010*/ 	.word	0x00000000
	.align		4
        /*0014*/ 	.word	0xfffffffd
	.align		4
        /*0018*/ 	.word	0x00000000
	.align		4
        /*001c*/ 	.word	0xfffffffc


//--------------------- .text._Z9fibonacciPjm     --------------------------
	.section	.text._Z9fibonacciPjm,"ax",@progbits
	.align	128
        .global         _Z9fibonacciPjm
        .type           _Z9fibonacciPjm,@function
        .size           _Z9fibonacciPjm,(.L_x_4 - _Z9fibonacciPjm)
        .other          _Z9fibonacciPjm,@"STO_CUDA_ENTRY STV_DEFAULT"
_Z9fibonacciPjm:
.text._Z9fibonacciPjm:
[----:B------:R-:W0:Y:S08]  /*0000*/  LDC R1, c[0x0][0x37c] ;  /* 0x0000df00ff017b82 */ /* 0x000e300000000800 */
[----:B------:R-:W1:Y:S08]  /*0010*/  S2UR UR38, SR_CTAID.X ;  /* 0x00000000002679c3 */ /* 0x000e700000002500 */
[----:B------:R-:W1:Y:S02]  /*0020*/  LDC.64 R2, c[0x0][0x388] ;  /* 0x0000e200ff027b82 */ /* 0x000e640000000a00 */
[----:B-1----:R-:W-:-:S04]  /*0030*/  ISETP.LE.U32.AND P0, PT, R2, UR38, PT ;  /* 0x0000002602007c0c */ /* 0x002fc8000bf03070 */
[----:B------:R-:W-:-:S13]  /*0040*/  ISETP.GE.U32.AND.EX P0, PT, RZ, R3, PT, P0 ;  /* 0x00000003ff00720c */ /* 0x000fda0003f06100 */
[----:B0-----:R-:W-:Y:S05]  /*0050*/  @P0 EXIT ;  /* 0x000000000000094d */ /* 0x001fea0003800000 */
[----:B------:R-:W-:Y:S01]  /*0060*/  IMAD.U32 R4, RZ, RZ, UR38 ;  /* 0x00000026ff047e24 */ /* 0x000fe2000f8e00ff */
[----:B------:R-:W-:Y:S01]  /*0070*/  MOV R20, 0xb0 ;  /* 0x000000b000147802 */ /* 0x000fe20000000f00 */
[----:B------:R-:W-:Y:S01]  /*0080*/  IMAD.MOV.U32 R21, RZ, RZ, 0x0 ;  /* 0x00000000ff157424 */ /* 0x000fe200078e00ff */
[----:B------:R-:W0:Y:S06]  /*0090*/  LDCU.64 UR36, c[0x0][0x358] ;  /* 0x00006b00ff2477ac */ /* 0x000e2c0008000a00 */
[----:B0-----:R-:W-:Y:S05]  /*00a0*/  CALL.REL.NOINC `($_Z9fibonacciPjm$_ZN34_INTERNAL_d27394f8_4_k_cu_fcfda4a413dev_fibonacciEj) ;  /* 0x00000000001c7944 */ /* 0x001fea0003c00000 */
[----:B------:R-:W0:Y:S02]  /*00b0*/  LDCU.64 UR4, c[0x0][0x380] ;  /* 0x00007000ff0477ac */ /* 0x000e240008000a00 */
[----:B0-----:R-:W-:-:S04]  /*00c0*/  ULEA UR4, UP0, UR38, UR4, 0x2 ;  /* 0x0000000426047291 */ /* 0x001fc8000f8010ff */
[----:B------:R-:W-:Y:S02]  /*00d0*/  ULEA.HI.X UR5, UR38, UR5, URZ, 0x2, UP0 ;  /* 0x0000000526057291 */ /* 0x000fe400080f14ff */
[----:B------:R-:W-:-:S04]  /*00e0*/  IMAD.U32 R2, RZ, RZ, UR4 ;  /* 0x00000004ff027e24 */ /* 0x000fc8000f8e00ff */
[----:B------:R-:W-:-:S05]  /*00f0*/  MOV R3, UR5 ;  /* 0x0000000500037c02 */ /* 0x000fca0008000f00 */
[----:B------:R-:W-:Y:S01]  /*0100*/  STG.E desc[UR36][R2.64], R4 ;  /* 0x0000000402007986 */ /* 0x000fe2000c101924 */
[----:B------:R-:W-:Y:S05]  /*0110*/  EXIT ;  /* 0x000000000000794d */ /* 0x000fea0003800000 */
        .type           $_Z9fibonacciPjm$_ZN34_INTERNAL_d27394f8_4_k_cu_fcfda4a413dev_fibonacciEj,@function
        .size           $_Z9fibonacciPjm$_ZN34_INTERNAL_d27394f8_4_k_cu_fcfda4a413dev_fibonacciEj,(.L_x_4 - $_Z9fibonacciPjm$_ZN34_INTERNAL_d27394f8_4_k_cu_fcfda4a413dev_fibonacciEj)
$_Z9fibonacciPjm$_ZN34_INTERNAL_d27394f8_4_k_cu_fcfda4a413dev_fibonacciEj:
[----:B------:R-:W-:-:S05]  /*0120*/  VIADD R1, R1, 0xffffffe8 ;  /* 0xffffffe801017836 */ /* 0x000fca0000000000 */
[----:B------:R-:W-:Y:S04]  /*0130*/  STL [R1+0x10], R21 ;  /* 0x0000101501007387 */ /* 0x000fe80000100800 */
[----:B------:R-:W-:Y:S04]  /*0140*/  STL [R1+0xc], R20 ;  /* 0x00000c1401007387 */ /* 0x000fe80000100800 */
[----:B------:R-:W-:Y:S04]  /*0150*/  STL [R1+0x8], R17 ;  /* 0x0000081101007387 */ /* 0x000fe80000100800 */
[----:B------:R0:W-:Y:S04]  /*0160*/  STL [R1+0x4], R16 ;  /* 0x0000041001007387 */ /* 0x0001e80000100800 */
[----:B------:R1:W-:Y:S01]  /*0170*/  STL [R1], R2 ;  /* 0x0000000201007387 */ /* 0x0003e20000100800 */
[----:B0-----:R-:W0:Y:S05]  /*0180*/  BMOV.32.CLEAR R16, B6 ;  /* 0x0000000006107355 */ /* 0x001e2a0000100000 */
[----:B-1----:R-:W-:-:S05]  /*0190*/  IMAD.MOV.U32 R2, RZ, RZ, R4 ;  /* 0x000000ffff027224 */ /* 0x002fca00078e0004 */
[----:B------:R-:W-:Y:S01]  /*01a0*/  ISETP.GE.U32.AND P0, PT, R2, 0x2, PT ;  /* 0x000000020200780c */ /* 0x000fe20003f06070 */
[----:B------:R-:W-:Y:S01]  /*01b0*/  BSSY.RECONVERGENT B6, `(.L_x_0) ;  /* 0x000000d000067945 */ /* 0x000fe20003800200 */
[----:B------:R-:W-:-:S11]  /*01c0*/  HFMA2 R17, -RZ, RZ, 0, 0 ;  /* 0x00000000ff117431 */ /* 0x000fd600000001ff */
[----:B0-----:R-:W-:Y:S05]  /*01d0*/  @!P0 BRA `(.L_x_1) ;  /* 0x0000000000288947 */ /* 0x001fea0003800000 */
.L_x_2:
[C---:B------:R-:W-:Y:S01]  /*01e0*/  VIADD R4, R2.reuse, 0xffffffff ;  /* 0xffffffff02047836 */ /* 0x040fe20000000000 */
[----:B------:R-:W-:Y:S01]  /*01f0*/  MOV R20, 0x250 ;  /* 0x0000025000147802 */ /* 0x000fe20000000f00 */
[----:B------:R-:W-:Y:S01]  /*0200*/  VIADD R2, R2, 0xfffffffe ;  /* 0xfffffffe02027836 */ /* 0x000fe20000000000 */
[----:B------:R-:W-:-:S04]  /*0210*/  MOV R21, 0x0 ;  /* 0x0000000000157802 */ /* 0x000fc80000000f00 */
[----:B------:R-:W-:-:S04]  /*0220*/  ISETP.GE.U32.AND P0, PT, R2, 0x2, PT ;  /* 0x000000020200780c */ /* 0x000fc80003f06070 */
[----:B------:R-:W-:-:S09]  /*0230*/  P2R R0, PR, RZ, 0x1 ;  /* 0x00000001ff007803 */ /* 0x000fd20000000000 */
[----:B------:R-:W-:Y:S05]  /*0240*/  CALL.REL.NOINC `($_Z9fibonacciPjm$_ZN34_INTERNAL_d27394f8_4_k_cu_fcfda4a413dev_fibonacciEj) ;  /* 0xfffffffc00b47944 */ /* 0x000fea0003c3ffff */
[----:B------:R-:W-:Y:S01]  /*0250*/  ISETP.GE.U32.AND P6, PT, R2, 0x2, PT ;  /* 0x000000020200780c */ /* 0x000fe20003fc6070 */
[----:B------:R-:W-:-:S12]  /*0260*/  IMAD.IADD R17, R17, 0x1, R4 ;  /* 0x0000000111117824 */ /* 0x000fd800078e0204 */
[----:B------:R-:W-:Y:S05]  /*0270*/  @P6 BRA `(.L_x_2) ;  /* 0xfffffffc00d86947 */ /* 0x000fea000383ffff */
.L_x_1:
[----:B------:R-:W-:Y:S05]  /*0280*/  BSYNC.RECONVERGENT B6 ;  /* 0x0000000000067941 */ /* 0x000fea0003800200 */
.L_x_0:
[----:B------:R-:W2:Y:S01]  /*0290*/  LDL R20, [R1+0xc] ;  /* 0x00000c0001147983 */ /* 0x000ea20000100800 */
[----:B------:R0:W-:Y:S05]  /*02a0*/  BMOV.32 B6, R16 ;  /* 0x0000001006007356 */ /* 0x0001ea0000000000 */
[----:B------:R-:W2:Y:S01]  /*02b0*/  LDL R21, [R1+0x10] ;  /* 0x0000100001157983 */ /* 0x000ea20000100800 */
[----:B------:R-:W-:-:S03]  /*02c0*/  IMAD.IADD R4, R2, 0x1, R17 ;  /* 0x0000000102047824 */ /* 0x000fc600078e0211 */
[----:B------:R-:W2:Y:S04]  /*02d0*/  LDL R2, [R1] ;  /* 0x0000000001027983 */ /* 0x000ea80000100800 */
[----:B0-----:R-:W2:Y:S04]  /*02e0*/  LDL R16, [R1+0x4] ;  /* 0x0000040001107983 */ /* 0x001ea80000100800 */
[----:B------:R0:W2:Y:S02]  /*02f0*/  LDL R17, [R1+0x8] ;  /* 0x0000080001117983 */ /* 0x0000a40000100800 */
[----:B0-----:R-:W-:Y:S01]  /*0300*/  IADD3 R1, PT, PT, R1, 0x18, RZ ;  /* 0x0000001801017810 */ /* 0x001fe20007ffe0ff */
[----:B--2---:R-:W-:Y:S06]  /*0310*/  RET.REL.NODEC R20 `(_Z9fibonacciPjm) ;  /* 0xfffffffc14387950 */ /* 0x004fec0003c3ffff */
.L_x_3:
[----:B------:R-:W-:-:S00]  /*0320*/  BRA `(.L_x_3) ;  /* 0xfffffffc00fc7947 */ /* 0x000fc0000383ffff */
[----:B------:R-:W-:-:S00]  /*0330*/  NOP ;  /* 0x0000000000007918 */ /* 0x000fc00000000000 */
        /* <DEDUP_REMOVED lines=12> */
.L_x_4:


//--------------------- .nv.shared.reserved.0     --------------------------
	.section	.nv.shared.reserved.0,"aw",@nobits
	.weak		__nv_reservedSMEM_offset_0_alias
	.size		__nv_reservedSMEM_offset_0_alias, 0, 64
	.other		__nv_reservedSMEM_offset_0_alias,@"STO_CUDA_RESERVED_SHARED STV_DEFAULT"
__nv_reservedSMEM_offset_0_alias:
	.zero		0
	.zero		64


//--------------------- .nv.constant0._Z9fibonacciPjm --------------------------
	.section	.nv.constant0._Z9fibonacciPjm,"a",@progbits
	.sectionflags	@""
	.align	4
.nv.constant0._Z9fibonacciPjm:
	.zero		912


//--------------------- SYMBOLS --------------------------

	.type		.nv.reservedSmem.offset0,@object
	.size		.nv.reservedSmem.offset0,0x4
